	.headerflags	@"EF_CUDA_TEXMODE_UNIFIED EF_CUDA_64BIT_ADDRESS EF_CUDA_ACCELERATORS EF_CUDA_SM90 EF_CUDA_VIRTUAL_SM(EF_CUDA_SM90)"
	.elftype	@"ET_EXEC"


//--------------------- .nv.info                  --------------------------
	.section	.nv.info,"",@"SHT_CUDA_INFO"
	.align	4


	//----- nvinfo : EIATTR_REGCOUNT
	.align		4
        /*0000*/ 	.byte	0x04, 0x2f
        /*0002*/ 	.short	(.L_1 - .L_0)
	.align		4
.L_0:
        /*0004*/ 	.word	index@(triton_poi_fused__to_copy_add_arange_mul_44)
        /*0008*/ 	.word	0x00000009


	//----- nvinfo : EIATTR_MIN_STACK_SIZE
	.align		4
.L_1:
        /*000c*/ 	.byte	0x04, 0x12
        /*000e*/ 	.short	(.L_3 - .L_2)
	.align		4
.L_2:
        /*0010*/ 	.word	index@(triton_poi_fused__to_copy_add_arange_mul_44)
        /*0014*/ 	.word	0x00000000


	//----- nvinfo : EIATTR_FRAME_SIZE
	.align		4
.L_3:
        /*0018*/ 	.byte	0x04, 0x11
        /*001a*/ 	.short	(.L_5 - .L_4)
	.align		4
.L_4:
        /*001c*/ 	.word	index@(triton_poi_fused__to_copy_add_arange_mul_44)
        /*0020*/ 	.word	0x00000000


	//----- nvinfo : EIATTR_MIN_STACK_SIZE
	.align		4
.L_5:
        /*0024*/ 	.byte	0x04, 0x12
        /*0026*/ 	.short	(.L_7 - .L_6)
	.align		4
.L_6:
        /*0028*/ 	.word	index@(triton_poi_fused__to_copy_add_arange_mul_44)
        /*002c*/ 	.word	0x00000000
.L_7:


//--------------------- .nv.info.triton_poi_fused__to_copy_add_arange_mul_44 --------------------------
	.section	.nv.info.triton_poi_fused__to_copy_add_arange_mul_44,"",@"SHT_CUDA_INFO"
	.sectionflags	@""
	.align	4


	//----- nvinfo : EIATTR_CUDA_API_VERSION
	.align		4
        /*0000*/ 	.byte	0x04, 0x37
        /*0002*/ 	.short	(.L_9 - .L_8)
.L_8:
        /*0004*/ 	.word	0x0000007c


	//----- nvinfo : EIATTR_KPARAM_INFO
	.align		4
.L_9:
        /*0008*/ 	.byte	0x04, 0x17
        /*000a*/ 	.short	(.L_11 - .L_10)
.L_10:
        /*000c*/ 	.word	0x00000000
        /*0010*/ 	.short	0x0001
        /*0012*/ 	.short	0x0008
        /*0014*/ 	.byte	0x00, 0xf0, 0x11, 0x00


	//----- nvinfo : EIATTR_KPARAM_INFO
	.align		4
.L_11:
        /*0018*/ 	.byte	0x04, 0x17
        /*001a*/ 	.short	(.L_13 - .L_12)
.L_12:
        /*001c*/ 	.word	0x00000000
        /*0020*/ 	.short	0x0000
        /*0022*/ 	.short	0x0000
        /*0024*/ 	.byte	0x00, 0xf4, 0x21, 0x00


	//----- nvinfo : EIATTR_SPARSE_MMA_MASK
	.align		4
.L_13:
        /*0028*/ 	.byte	0x03, 0x50
        /*002a*/ 	.short	0x0000


	//----- nvinfo : EIATTR_MAXREG_COUNT
	.align		4
        /*002c*/ 	.byte	0x03, 0x1b
        /*002e*/ 	.short	0x00ff


	//----- nvinfo : EIATTR_EXIT_INSTR_OFFSETS
	.align		4
        /*0030*/ 	.byte	0x04, 0x1c
        /*0032*/ 	.short	(.L_15 - .L_14)


	//   ....[0]....
.L_14:
        /*0034*/ 	.word	0x000000d0


	//   ....[1]....
        /*0038*/ 	.word	0x00000100


	//----- nvinfo : EIATTR_REQNTID
	.align		4
.L_15:
        /*003c*/ 	.byte	0x04, 0x10
        /*003e*/ 	.short	(.L_17 - .L_16)
.L_16:
        /*0040*/ 	.word	0x00000020
        /*0044*/ 	.word	0x00000001
        /*0048*/ 	.word	0x00000001


	//----- nvinfo : EIATTR_CBANK_PARAM_SIZE
	.align		4
.L_17:
        /*004c*/ 	.byte	0x03, 0x19
        /*004e*/ 	.short	0x000c


	//----- nvinfo : EIATTR_PARAM_CBANK
	.align		4
        /*0050*/ 	.byte	0x04, 0x0a
        /*0052*/ 	.short	(.L_19 - .L_18)
	.align		4
.L_18:
        /*0054*/ 	.word	index@(.nv.constant0.triton_poi_fused__to_copy_add_arange_mul_44)
        /*0058*/ 	.short	0x0210
        /*005a*/ 	.short	0x000c


	//----- nvinfo : EIATTR_SW_WAR
	.align		4
.L_19:
        /*005c*/ 	.byte	0x04, 0x36
        /*005e*/ 	.short	(.L_21 - .L_20)
.L_20:
        /*0060*/ 	.word	0x00000008
.L_21:


//--------------------- .nv.callgraph             --------------------------
	.section	.nv.callgraph,"",@"SHT_CUDA_CALLGRAPH"
	.align	4
	.sectionentsize	8
	.align		4
        /*0000*/ 	.word	0x00000000
	.align		4
        /*0004*/ 	.word	0xffffffff
	.align		4
        /*0008*/ 	.word	0x00000000
	.align		4
        /*000c*/ 	.word	0xfffffffe
	.align		4
        /*0010*/ 	.word	0x00000000
	.align		4
        /*0014*/ 	.word	0xfffffffd
	.align		4
        /*0018*/ 	.word	0x00000000
	.align		4
        /*001c*/ 	.word	0xfffffffc


//--------------------- .text.triton_poi_fused__to_copy_add_arange_mul_44 --------------------------
	.section	.text.triton_poi_fused__to_copy_add_arange_mul_44,"ax",@progbits
	.align	128
        .global         triton_poi_fused__to_copy_add_arange_mul_44
        .type           triton_poi_fused__to_copy_add_arange_mul_44,@function
        .size           triton_poi_fused__to_copy_add_arange_mul_44,(.L_x_1 - triton_poi_fused__to_copy_add_arange_mul_44)
        .other          triton_poi_fused__to_copy_add_arange_mul_44,@"STO_CUDA_ENTRY STV_DEFAULT"
triton_poi_fused__to_copy_add_arange_mul_44:
.text.triton_poi_fused__to_copy_add_arange_mul_44:
[----:B------:R-:W0:Y:S02]  /*0000*/  LDC R1, c[0x0][0x28] ;  /* 0x00000a00ff017b82 */ /* 0x000e240000000800 */
[----:B------:R-:W1:Y:S01]  /*0010*/  S2R R6, SR_TID.X ;  /* 0x0000000000067919 */ /* 0x000e620000002100 */
[----:B------:R-:W2:Y:S01]  /*0020*/  LDC.64 R2, c[0x0][0x210] ;  /* 0x00008400ff027b82 */ /* 0x000ea20000000a00 */
[----:B------:R-:W3:Y:S01]  /*0030*/  S2R R5, SR_CTAID.X ;  /* 0x0000000000057919 */ /* 0x000ee20000002500 */
[C---:B-1----:R-:W-:Y:S02]  /*0040*/  LOP3.LUT R0, R6.reuse, 0xf, RZ, 0xc0, !PT ;  /* 0x0000000f06007812 */ /* 0x042fe400078ec0ff */
[----:B------:R-:W-:-:S03]  /*0050*/  LOP3.LUT P0, RZ, R6, 0x10, RZ, 0xc0, !PT ;  /* 0x0000001006ff7812 */ /* 0x000fc6000780c0ff */
[----:B---3--:R-:W-:-:S04]  /*0060*/  IMAD R5, R5, 0x10, R0 ;  /* 0x0000001005057824 */ /* 0x008fc800078e0200 */
[C---:B--2---:R-:W-:Y:S01]  /*0070*/  IMAD.WIDE R2, R5.reuse, 0x8, R2 ;  /* 0x0000000805027825 */ /* 0x044fe200078e0202 */
[----:B------:R-:W-:Y:S02]  /*0080*/  I2FP.F32.S32 R0, R5 ;  /* 0x0000000500007245 */ /* 0x000fe40000201400 */
[----:B------:R-:W-:-:S03]  /*0090*/  ISETP.LT.AND P0, PT, R5, 0x10, !P0 ;  /* 0x000000100500780c */ /* 0x000fc60004701270 */
[----:B------:R-:W-:-:S04]  /*00a0*/  FMUL R0, R0, 0.5 ;  /* 0x3f00000000007820 */ /* 0x000fc80000400000 */
[----:B------:R-:W1:Y:S02]  /*00b0*/  F2I.TRUNC.NTZ R4, R0 ;  /* 0x0000000000047305 */ /* 0x000e64000020f100 */
[----:B-1----:R-:W-:-:S04]  /*00c0*/  SHF.R.S32.HI R5, RZ, 0x1f, R4 ;  /* 0x0000001fff057819 */ /* 0x002fc80000011404 */
[----:B------:R-:W-:Y:S05]  /*00d0*/  @!P0 EXIT ;  /* 0x000000000000894d */ /* 0x000fea0003800000 */
[----:B------:R-:W-:Y:S02]  /*00e0*/  ULDC.64 UR4, c[0x0][0x208] ;  /* 0x0000820000047ab9 */ /* 0x000fe40000000a00 */
[----:B------:R-:W-:Y:S01]  /*00f0*/  STG.E.64 desc[UR4][R2.64], R4 ;  /* 0x0000000402007986 */ /* 0x000fe2000c101b04 */
[----:B------:R-:W-:Y:S05]  /*0100*/  EXIT ;  /* 0x000000000000794d */ /* 0x000fea0003800000 */
.L_x_0:
[----:B------:R-:W-:-:S00]  /*0110*/  BRA `(.L_x_0) ;  /* 0xfffffffc00fc7947 */ /* 0x000fc0000383ffff */
[----:B------:R-:W-:-:S00]  /*0120*/  NOP ;  /* 0x0000000000007918 */ /* 0x000fc00000000000 */
        /* <DEDUP_REMOVED lines=13> */
.L_x_1:


//--------------------- .nv.constant0.triton_poi_fused__to_copy_add_arange_mul_44 --------------------------
	.section	.nv.constant0.triton_poi_fused__to_copy_add_arange_mul_44,"a",@progbits
	.sectionflags	@""
	.align	4
.nv.constant0.triton_poi_fused__to_copy_add_arange_mul_44:
	.zero		540
